//
// Generated by NVIDIA NVVM Compiler
//
// Compiler Build ID: CL-36424714
// Cuda compilation tools, release 13.0, V13.0.88
// Based on NVVM 20.0.0
//

.version 9.0
.target sm_100
.address_size 64

	// .globl	_Z6whoamiv
.extern .func  (.param .b32 func_retval0) vprintf
(
	.param .b64 vprintf_param_0,
	.param .b64 vprintf_param_1
)
;
.global .align 1 .b8 $str[85] = {72, 101, 108, 108, 111, 32, 102, 114, 111, 109, 32, 116, 104, 114, 101, 97, 100, 32, 37, 100, 32, 124, 32, 66, 108, 111, 99, 107, 32, 73, 68, 58, 32, 37, 100, 32, 124, 32, 66, 108, 111, 99, 107, 32, 68, 105, 109, 58, 32, 40, 37, 100, 44, 37, 100, 44, 37, 100, 41, 32, 124, 32, 84, 104, 114, 101, 97, 100, 32, 73, 68, 58, 32, 40, 37, 100, 44, 37, 100, 44, 37, 100, 41, 10};

.visible .entry _Z6whoamiv()
{
	.local .align 16 .b8 	__local_depot0[32];
	.reg .b64 	%SP;
	.reg .b64 	%SPL;
	.reg .b32 	%r<19>;
	.reg .b64 	%rd<5>;

	mov.u64 	%SPL, __local_depot0;
	cvta.local.u64 	%SP, %SPL;
	add.u64 	%rd1, %SP, 0;
	add.u64 	%rd2, %SPL, 0;
	mov.u32 	%r1, %ctaid.x;
	mov.u32 	%r2, %ctaid.y;
	mov.u32 	%r3, %nctaid.x;
	mov.u32 	%r4, %ctaid.z;
	mov.u32 	%r5, %nctaid.y;
	mad.lo.s32 	%r6, %r5, %r4, %r2;
	mad.lo.s32 	%r7, %r6, %r3, %r1;
	mov.u32 	%r8, %ntid.x;
	mov.u32 	%r9, %ntid.y;
	mov.u32 	%r10, %ntid.z;
	mov.u32 	%r11, %tid.x;
	mov.u32 	%r12, %tid.y;
	mov.u32 	%r13, %tid.z;
	mad.lo.s32 	%r14, %r7, %r10, %r13;
	mad.lo.s32 	%r15, %r14, %r9, %r12;
	mad.lo.s32 	%r16, %r15, %r8, %r11;
	st.local.v4.u32 	[%rd2], {%r16, %r7, %r8, %r9};
	st.local.v4.u32 	[%rd2+16], {%r10, %r11, %r12, %r13};
	mov.u64 	%rd3, $str;
	cvta.global.u64 	%rd4, %rd3;
	{ // callseq 0, 0
	.param .b64 param0;
	st.param.b64 	[param0], %rd4;
	.param .b64 param1;
	st.param.b64 	[param1], %rd1;
	.param .b32 retval0;
	call.uni (retval0), 
	vprintf, 
	(
	param0, 
	param1
	);
	ld.param.b32 	%r17, [retval0];
	} // callseq 0
	ret;

}


// ===== COMPILED SASS (sm_100) =====

	.target	sm_100

	.elftype	@"ET_EXEC"


//--------------------- .note.nv.tkinfo           --------------------------
	.section	.note.nv.tkinfo,"",@"SHT_NOTE"
	.sectionflags	@"SHF_NOTE_NV_TKINFO"
	.tkinfo
        /*0018*/ 	.word	0x00000002
        /*0030*/ 	.string	""
        /*0030*/ 	.string	"ptxas"
        /*0030*/ 	.string	"Cuda compilation tools, release 13.0, V13.0.88"
        /*0030*/ 	.string	"Build cuda_13.0.r13.0/compiler.36424714_0"
        /*0030*/ 	.string	"-arch sm_100 -m 64 "



//--------------------- .note.nv.cuinfo           --------------------------
	.section	.note.nv.cuinfo,"",@"SHT_NOTE"
	.sectionflags	@"SHF_NOTE_NV_CUINFO"
        /*0018*/ 	.short	0x0002
        /*001a*/ 	.short	0x0064
        /*001c*/ 	.short	0x0082
	.zero		2


//--------------------- .nv.info                  --------------------------
	.section	.nv.info,"",@"SHT_CUDA_INFO"
	.align	4


	//----- nvinfo : EIATTR_REGCOUNT
	.align		4
        /*0000*/ 	.byte	0x04, 0x2f
        /*0002*/ 	.short	(.L_2 - .L_1)
	.align		4
.L_1:
        /*0004*/ 	.word	index@(_Z6whoamiv)
        /*0008*/ 	.word	0x00000018


	//----- nvinfo : EIATTR_FRAME_SIZE
	.align		4
.L_2:
        /*000c*/ 	.byte	0x04, 0x11
        /*000e*/ 	.short	(.L_4 - .L_3)
	.align		4
.L_3:
        /*0010*/ 	.word	index@(_Z6whoamiv)
        /*0014*/ 	.word	0x00000020


	//----- nvinfo : EIATTR_MIN_STACK_SIZE
	.align		4
.L_4:
        /*0018*/ 	.byte	0x04, 0x12
        /*001a*/ 	.short	(.L_6 - .L_5)
	.align		4
.L_5:
        /*001c*/ 	.word	index@(_Z6whoamiv)
        /*0020*/ 	.word	0x00000020
.L_6:


//--------------------- .nv.compat                --------------------------
	.section	.nv.compat,"",@"SHT_CUDA_COMPAT_INFO"
	.align	4
        /*0000*/ 	.byte	0x02, 0x09, 0x00, 0x00, 0x02, 0x02, 0x01, 0x00, 0x02, 0x05, 0x05, 0x00, 0x03, 0x07, 0x01, 0x01
        /*0010*/ 	.byte	0x02, 0x03, 0x00, 0x00, 0x02, 0x06, 0x01, 0x00, 0x04, 0x0b, 0x08, 0x00, 0x09, 0x00, 0x00, 0x00
        /*0020*/ 	.byte	0x00, 0x00, 0x00, 0x00


//--------------------- .nv.info._Z6whoamiv       --------------------------
	.section	.nv.info._Z6whoamiv,"",@"SHT_CUDA_INFO"
	.sectionflags	@""
	.align	4


	//----- nvinfo : EIATTR_CUDA_API_VERSION
	.align		4
        /*0000*/ 	.byte	0x04, 0x37
        /*0002*/ 	.short	(.L_8 - .L_7)
.L_7:
        /*0004*/ 	.word	0x00000082


	//----- nvinfo : EIATTR_SPARSE_MMA_MASK
	.align		4
.L_8:
        /*0008*/ 	.byte	0x03, 0x50
        /*000a*/ 	.short	0x0000


	//----- nvinfo : EIATTR_MAXREG_COUNT
	.align		4
        /*000c*/ 	.byte	0x03, 0x1b
        /*000e*/ 	.short	0x00ff


	//----- nvinfo : EIATTR_EXTERNS
	.align		4
        /*0010*/ 	.byte	0x04, 0x0f
        /*0012*/ 	.short	(.L_10 - .L_9)


	//   ....[0]....
	.align		4
.L_9:
        /*0014*/ 	.word	index@(vprintf)


	//----- nvinfo : EIATTR_MERCURY_ISA_VERSION
	.align		4
.L_10:
        /*0018*/ 	.byte	0x03, 0x5f
        /*001a*/ 	.short	0x0101


	//----- nvinfo : EIATTR_VRC_CTA_INIT_COUNT
	.align		4
        /*001c*/ 	.byte	0x02, 0x4a
	.zero		1
	.zero		1


	//----- nvinfo : EIATTR_SYSCALL_OFFSETS
	.align		4
        /*0020*/ 	.byte	0x04, 0x46
        /*0022*/ 	.short	(.L_12 - .L_11)


	//   ....[0]....
.L_11:
        /*0024*/ 	.word	0x000001e0


	//----- nvinfo : EIATTR_EXIT_INSTR_OFFSETS
	.align		4
.L_12:
        /*0028*/ 	.byte	0x04, 0x1c
        /*002a*/ 	.short	(.L_14 - .L_13)


	//   ....[0]....
.L_13:
        /*002c*/ 	.word	0x000001f0


	//----- nvinfo : EIATTR_SW_WAR
	.align		4
.L_14:
        /*0030*/ 	.byte	0x04, 0x36
        /*0032*/ 	.short	(.L_16 - .L_15)
.L_15:
        /*0034*/ 	.word	0x00000008
.L_16:


//--------------------- .nv.callgraph             --------------------------
	.section	.nv.callgraph,"",@"SHT_CUDA_CALLGRAPH"
	.align	4
	.sectionentsize	8
	.align		4
        /*0000*/ 	.word	0x00000000
	.align		4
        /*0004*/ 	.word	0xffffffff
	.align		4
        /*0008*/ 	.word	index@(_Z6whoamiv)
	.align		4
        /*000c*/ 	.word	index@(vprintf)
	.align		4
        /*0010*/ 	.word	0x00000000
	.align		4
        /*0014*/ 	.word	0xfffffffe
	.align		4
        /*0018*/ 	.word	0x00000000
	.align		4
        /*001c*/ 	.word	0xfffffffd
	.align		4
        /*0020*/ 	.word	0x00000000
	.align		4
        /*0024*/ 	.word	0xfffffffc


//--------------------- .nv.constant4             --------------------------
	.section	.nv.constant4,"a",@progbits
	.align	8
	.align		8
.nv.constant4:
        /*0000*/ 	.dword	vprintf
	.align		8
        /*0008*/ 	.dword	$str


//--------------------- .text._Z6whoamiv          --------------------------
	.section	.text._Z6whoamiv,"ax",@progbits
	.align	128
        .global         _Z6whoamiv
        .type           _Z6whoamiv,@function
        .size           _Z6whoamiv,(.L_x_2 - _Z6whoamiv)
        .other          _Z6whoamiv,@"STO_CUDA_ENTRY STV_DEFAULT"
_Z6whoamiv:
.text._Z6whoamiv:
[----:B------:R-:W0:Y:S01]  /*0000*/  LDC R1, c[0x0][0x37c] ;  /* 0x0000df00ff017b82 */ /* 0x000e220000000800 */
[----:B------:R-:W1:Y:S01]  /*0010*/  S2R R9, SR_CTAID.Z ;  /* 0x0000000000097919 */ /* 0x000e620000002700 */
[----:B------:R-:W2:Y:S06]  /*0020*/  LDCU UR5, c[0x0][0x2fc] ;  /* 0x00005f80ff0577ac */ /* 0x000eac0008000800 */
[----:B------:R-:W3:Y:S01]  /*0030*/  LDC R0, c[0x0][0x370] ;  /* 0x0000dc00ff007b82 */ /* 0x000ee20000000800 */
[----:B0-----:R-:W-:Y:S01]  /*0040*/  IADD3 R1, PT, PT, R1, -0x20, RZ ;  /* 0xffffffe001017810 */ /* 0x001fe20007ffe0ff */
[----:B------:R-:W0:Y:S01]  /*0050*/  S2R R15, SR_TID.Z ;  /* 0x00000000000f7919 */ /* 0x000e220000002300 */
[----:B------:R-:W4:Y:S05]  /*0060*/  S2R R14, SR_TID.Y ;  /* 0x00000000000e7919 */ /* 0x000f2a0000002200 */
[----:B------:R-:W1:Y:S01]  /*0070*/  S2UR UR6, SR_CTAID.Y ;  /* 0x00000000000679c3 */ /* 0x000e620000002600 */
[----:B------:R-:W4:Y:S07]  /*0080*/  S2R R13, SR_TID.X ;  /* 0x00000000000d7919 */ /* 0x000f2e0000002100 */
[----:B------:R-:W1:Y:S08]  /*0090*/  LDC R2, c[0x0][0x374] ;  /* 0x0000dd00ff027b82 */ /* 0x000e700000000800 */
[----:B------:R-:W3:Y:S08]  /*00a0*/  S2UR UR4, SR_CTAID.X ;  /* 0x00000000000479c3 */ /* 0x000ef00000002500 */
[----:B------:R-:W5:Y:S08]  /*00b0*/  LDC R10, c[0x0][0x360] ;  /* 0x0000d800ff0a7b82 */ /* 0x000f700000000800 */
[----:B------:R-:W5:Y:S01]  /*00c0*/  LDC R11, c[0x0][0x364] ;  /* 0x0000d900ff0b7b82 */ /* 0x000f620000000800 */
[----:B-1----:R-:W-:Y:S01]  /*00d0*/  IMAD R9, R9, R2, UR6 ;  /* 0x0000000609097e24 */ /* 0x002fe2000f8e0202 */
[----:B------:R-:W1:Y:S06]  /*00e0*/  LDCU.64 UR6, c[0x4][0x8] ;  /* 0x01000100ff0677ac */ /* 0x000e6c0008000a00 */
[----:B------:R-:W0:Y:S01]  /*00f0*/  LDC R12, c[0x0][0x368] ;  /* 0x0000da00ff0c7b82 */ /* 0x000e220000000800 */
[----:B---3--:R-:W-:Y:S01]  /*0100*/  IMAD R9, R9, R0, UR4 ;  /* 0x0000000409097e24 */ /* 0x008fe2000f8e0200 */
[----:B------:R-:W3:Y:S01]  /*0110*/  LDCU UR4, c[0x0][0x2f8] ;  /* 0x00005f00ff0477ac */ /* 0x000ee20008000800 */
[----:B-1----:R-:W-:-:S02]  /*0120*/  MOV R4, UR6 ;  /* 0x0000000600047c02 */ /* 0x002fc40008000f00 */
[----:B------:R-:W-:Y:S02]  /*0130*/  MOV R5, UR7 ;  /* 0x0000000700057c02 */ /* 0x000fe40008000f00 */
[----:B---3--:R-:W-:Y:S01]  /*0140*/  IADD3 R6, P0, PT, R1, UR4, RZ ;  /* 0x0000000401067c10 */ /* 0x008fe2000ff1e0ff */
[----:B0-----:R-:W-:Y:S01]  /*0150*/  IMAD R0, R9, R12, R15 ;  /* 0x0000000c09007224 */ /* 0x001fe200078e020f */
[----:B----4-:R0:W-:Y:S02]  /*0160*/  STL.128 [R1+0x10], R12 ;  /* 0x0000100c01007387 */ /* 0x0101e40000100c00 */
[----:B--2---:R-:W-:Y:S01]  /*0170*/  IADD3.X R7, PT, PT, RZ, UR5, RZ, P0, !PT ;  /* 0x00000005ff077c10 */ /* 0x004fe200087fe4ff */
[----:B-----5:R-:W-:-:S04]  /*0180*/  IMAD R0, R0, R11, R14 ;  /* 0x0000000b00007224 */ /* 0x020fc800078e020e */
[----:B------:R-:W-:Y:S01]  /*0190*/  IMAD R8, R0, R10, R13 ;  /* 0x0000000a00087224 */ /* 0x000fe200078e020d */
[----:B------:R-:W-:-:S04]  /*01a0*/  MOV R0, 0x0 ;  /* 0x0000000000007802 */ /* 0x000fc80000000f00 */
[----:B------:R0:W-:Y:S01]  /*01b0*/  STL.128 [R1], R8 ;  /* 0x0000000801007387 */ /* 0x0001e20000100c00 */
[----:B------:R0:W1:Y:S02]  /*01c0*/  LDC.64 R2, c[0x4][R0] ;  /* 0x0100000000027b82 */ /* 0x0000640000000a00 */
[----:B------:R-:W-:-:S07]  /*01d0*/  LEPC R20, `(.L_x_0) ;  /* 0x000000001014794e */ /* 0x000fce0000000000 */
[----:B01----:R-:W-:Y:S05]  /*01e0*/  CALL.ABS.NOINC R2 ;  /* 0x0000000002007343 */ /* 0x003fea0003c00000 */
.L_x_0:
[----:B------:R-:W-:Y:S05]  /*01f0*/  EXIT ;  /* 0x000000000000794d */ /* 0x000fea0003800000 */
.L_x_1:
[----:B------:R-:W-:-:S00]  /*0200*/  BRA `(.L_x_1) ;  /* 0xfffffffc00fc7947 */ /* 0x000fc0000383ffff */
[----:B------:R-:W-:-:S00]  /*0210*/  NOP ;  /* 0x0000000000007918 */ /* 0x000fc00000000000 */
        /* <DEDUP_REMOVED lines=14> */
.L_x_2:


//--------------------- .nv.global.init           --------------------------
	.section	.nv.global.init,"aw",@progbits
.nv.global.init:
	.type		$str,@object
	.size		$str,(.L_0 - $str)
$str:
        /*0000*/ 	.byte	0x48, 0x65, 0x6c, 0x6c, 0x6f, 0x20, 0x66, 0x72, 0x6f, 0x6d, 0x20, 0x74, 0x68, 0x72, 0x65, 0x61
        /*0010*/ 	.byte	0x64, 0x20, 0x25, 0x64, 0x20, 0x7c, 0x20, 0x42, 0x6c, 0x6f, 0x63, 0x6b, 0x20, 0x49, 0x44, 0x3a
        /*0020*/ 	.byte	0x20, 0x25, 0x64, 0x20, 0x7c, 0x20, 0x42, 0x6c, 0x6f, 0x63, 0x6b, 0x20, 0x44, 0x69, 0x6d, 0x3a
        /*0030*/ 	.byte	0x20, 0x28, 0x25, 0x64, 0x2c, 0x25, 0x64, 0x2c, 0x25, 0x64, 0x29, 0x20, 0x7c, 0x20, 0x54, 0x68
        /*0040*/ 	.byte	0x72, 0x65, 0x61, 0x64, 0x20, 0x49, 0x44, 0x3a, 0x20, 0x28, 0x25, 0x64, 0x2c, 0x25, 0x64, 0x2c
        /*0050*/ 	.byte	0x25, 0x64, 0x29, 0x0a, 0x00
.L_0:


//--------------------- .nv.shared.reserved.0     --------------------------
	.section	.nv.shared.reserved.0,"aw",@nobits
	.weak		__nv_reservedSMEM_offset_0_alias
	.size		__nv_reservedSMEM_offset_0_alias, 0, 64
	.other		__nv_reservedSMEM_offset_0_alias,@"STO_CUDA_RESERVED_SHARED STV_DEFAULT"
__nv_reservedSMEM_offset_0_alias:
	.zero		0
	.zero		64


//--------------------- .nv.constant0._Z6whoamiv  --------------------------
	.section	.nv.constant0._Z6whoamiv,"a",@progbits
	.sectionflags	@""
	.align	4
.nv.constant0._Z6whoamiv:
	.zero		896


//--------------------- SYMBOLS --------------------------

	.type		.nv.reservedSmem.offset0,@object
	.size		.nv.reservedSmem.offset0,0x4
	.type		vprintf,@function
